//
// Generated by NVIDIA NVVM Compiler
//
// Compiler Build ID: CL-36424714
// Cuda compilation tools, release 13.0, V13.0.88
// Based on NVVM 20.0.0
//

.version 9.0
.target sm_100
.address_size 64

	// .globl	_Z14calculaCelulasPfS_S_i

.visible .entry _Z14calculaCelulasPfS_S_i(
	.param .u64 .ptr .align 1 _Z14calculaCelulasPfS_S_i_param_0,
	.param .u64 .ptr .align 1 _Z14calculaCelulasPfS_S_i_param_1,
	.param .u64 .ptr .align 1 _Z14calculaCelulasPfS_S_i_param_2,
	.param .u32 _Z14calculaCelulasPfS_S_i_param_3
)
{
	.reg .pred 	%p<10>;
	.reg .b32 	%r<40>;
	.reg .b32 	%f<67>;
	.reg .b64 	%rd<67>;

	ld.param.u64 	%rd14, [_Z14calculaCelulasPfS_S_i_param_0];
	ld.param.u64 	%rd15, [_Z14calculaCelulasPfS_S_i_param_1];
	ld.param.u32 	%r18, [_Z14calculaCelulasPfS_S_i_param_3];
	cvta.to.global.u64 	%rd1, %rd15;
	cvta.to.global.u64 	%rd2, %rd14;
	mov.u32 	%r19, %ctaid.y;
	mov.u32 	%r20, %ntid.y;
	mov.u32 	%r21, %tid.y;
	mad.lo.s32 	%r1, %r19, %r20, %r21;
	mov.u32 	%r22, %ctaid.x;
	mov.u32 	%r23, %ntid.x;
	mov.u32 	%r24, %tid.x;
	mad.lo.s32 	%r2, %r22, %r23, %r24;
	max.s32 	%r25, %r1, %r2;
	setp.ge.s32 	%p1, %r25, %r18;
	@%p1 bra 	$L__BB0_13;
	mul.lo.s32 	%r3, %r18, %r1;
	and.b32  	%r4, %r18, 7;
	setp.lt.u32 	%p2, %r18, 8;
	mov.f32 	%f66, 0f00000000;
	mov.b32 	%r38, 0;
	@%p2 bra 	$L__BB0_4;
	and.b32  	%r38, %r18, 2147483640;
	neg.s32 	%r36, %r38;
	mul.wide.s32 	%rd16, %r18, 4;
	add.s64 	%rd3, %rd1, %rd16;
	shl.b32 	%r7, %r18, 3;
	mul.wide.s32 	%rd17, %r18, 8;
	add.s64 	%rd4, %rd1, %rd17;
	mul.wide.s32 	%rd18, %r18, 12;
	add.s64 	%rd5, %rd1, %rd18;
	mul.wide.s32 	%rd19, %r18, 16;
	add.s64 	%rd6, %rd1, %rd19;
	mul.wide.s32 	%rd20, %r18, 20;
	add.s64 	%rd7, %rd1, %rd20;
	mul.wide.s32 	%rd21, %r18, 24;
	add.s64 	%rd8, %rd1, %rd21;
	mul.wide.s32 	%rd22, %r18, 28;
	add.s64 	%rd9, %rd1, %rd22;
	mul.wide.u32 	%rd23, %r3, 4;
	add.s64 	%rd24, %rd23, %rd2;
	add.s64 	%rd66, %rd24, 16;
	mov.f32 	%f66, 0f00000000;
	mov.u32 	%r35, %r2;
$L__BB0_3:
	.pragma "nounroll";
	mul.wide.s32 	%rd25, %r35, 4;
	add.s64 	%rd26, %rd3, %rd25;
	add.s64 	%rd27, %rd4, %rd25;
	add.s64 	%rd28, %rd5, %rd25;
	add.s64 	%rd29, %rd6, %rd25;
	add.s64 	%rd30, %rd7, %rd25;
	add.s64 	%rd31, %rd8, %rd25;
	add.s64 	%rd32, %rd9, %rd25;
	add.s64 	%rd33, %rd1, %rd25;
	ld.global.f32 	%f16, [%rd66+-16];
	ld.global.f32 	%f17, [%rd33];
	fma.rn.f32 	%f18, %f16, %f17, %f66;
	ld.global.f32 	%f19, [%rd66+-12];
	ld.global.f32 	%f20, [%rd26];
	fma.rn.f32 	%f21, %f19, %f20, %f18;
	ld.global.f32 	%f22, [%rd66+-8];
	ld.global.f32 	%f23, [%rd27];
	fma.rn.f32 	%f24, %f22, %f23, %f21;
	ld.global.f32 	%f25, [%rd66+-4];
	ld.global.f32 	%f26, [%rd28];
	fma.rn.f32 	%f27, %f25, %f26, %f24;
	ld.global.f32 	%f28, [%rd66];
	ld.global.f32 	%f29, [%rd29];
	fma.rn.f32 	%f30, %f28, %f29, %f27;
	ld.global.f32 	%f31, [%rd66+4];
	ld.global.f32 	%f32, [%rd30];
	fma.rn.f32 	%f33, %f31, %f32, %f30;
	ld.global.f32 	%f34, [%rd66+8];
	ld.global.f32 	%f35, [%rd31];
	fma.rn.f32 	%f36, %f34, %f35, %f33;
	ld.global.f32 	%f37, [%rd66+12];
	ld.global.f32 	%f38, [%rd32];
	fma.rn.f32 	%f66, %f37, %f38, %f36;
	add.s32 	%r36, %r36, 8;
	add.s32 	%r35, %r35, %r7;
	add.s64 	%rd66, %rd66, 32;
	setp.ne.s32 	%p3, %r36, 0;
	@%p3 bra 	$L__BB0_3;
$L__BB0_4:
	setp.eq.s32 	%p4, %r4, 0;
	@%p4 bra 	$L__BB0_12;
	and.b32  	%r13, %r18, 3;
	setp.lt.u32 	%p5, %r4, 4;
	@%p5 bra 	$L__BB0_7;
	add.s32 	%r27, %r38, %r3;
	mul.wide.u32 	%rd34, %r27, 4;
	add.s64 	%rd35, %rd2, %rd34;
	ld.global.f32 	%f40, [%rd35];
	mad.lo.s32 	%r28, %r38, %r18, %r2;
	mul.wide.s32 	%rd36, %r28, 4;
	add.s64 	%rd37, %rd1, %rd36;
	ld.global.f32 	%f41, [%rd37];
	fma.rn.f32 	%f42, %f40, %f41, %f66;
	cvt.u64.u32 	%rd38, %r3;
	cvt.u64.u32 	%rd39, %r38;
	add.s64 	%rd40, %rd39, %rd38;
	shl.b64 	%rd41, %rd40, 2;
	add.s64 	%rd42, %rd2, %rd41;
	ld.global.f32 	%f43, [%rd42+4];
	mul.wide.s32 	%rd43, %r18, 4;
	add.s64 	%rd44, %rd37, %rd43;
	ld.global.f32 	%f44, [%rd44];
	fma.rn.f32 	%f45, %f43, %f44, %f42;
	ld.global.f32 	%f46, [%rd42+8];
	add.s64 	%rd45, %rd44, %rd43;
	ld.global.f32 	%f47, [%rd45];
	fma.rn.f32 	%f48, %f46, %f47, %f45;
	ld.global.f32 	%f49, [%rd42+12];
	add.s64 	%rd46, %rd45, %rd43;
	ld.global.f32 	%f50, [%rd46];
	fma.rn.f32 	%f66, %f49, %f50, %f48;
	add.s32 	%r38, %r38, 4;
$L__BB0_7:
	setp.eq.s32 	%p6, %r13, 0;
	@%p6 bra 	$L__BB0_12;
	setp.eq.s32 	%p7, %r13, 1;
	@%p7 bra 	$L__BB0_10;
	add.s32 	%r29, %r38, %r3;
	mul.wide.u32 	%rd47, %r29, 4;
	add.s64 	%rd48, %rd2, %rd47;
	ld.global.f32 	%f52, [%rd48];
	mad.lo.s32 	%r30, %r38, %r18, %r2;
	mul.wide.s32 	%rd49, %r30, 4;
	add.s64 	%rd50, %rd1, %rd49;
	ld.global.f32 	%f53, [%rd50];
	fma.rn.f32 	%f54, %f52, %f53, %f66;
	cvt.u64.u32 	%rd51, %r3;
	cvt.u64.u32 	%rd52, %r38;
	add.s64 	%rd53, %rd52, %rd51;
	shl.b64 	%rd54, %rd53, 2;
	add.s64 	%rd55, %rd2, %rd54;
	ld.global.f32 	%f55, [%rd55+4];
	mul.wide.s32 	%rd56, %r18, 4;
	add.s64 	%rd57, %rd50, %rd56;
	ld.global.f32 	%f56, [%rd57];
	fma.rn.f32 	%f66, %f55, %f56, %f54;
	add.s32 	%r38, %r38, 2;
$L__BB0_10:
	and.b32  	%r31, %r18, 1;
	setp.eq.b32 	%p8, %r31, 1;
	not.pred 	%p9, %p8;
	@%p9 bra 	$L__BB0_12;
	add.s32 	%r32, %r38, %r3;
	mul.wide.u32 	%rd58, %r32, 4;
	add.s64 	%rd59, %rd2, %rd58;
	ld.global.f32 	%f57, [%rd59];
	mad.lo.s32 	%r33, %r38, %r18, %r2;
	mul.wide.s32 	%rd60, %r33, 4;
	add.s64 	%rd61, %rd1, %rd60;
	ld.global.f32 	%f58, [%rd61];
	fma.rn.f32 	%f66, %f57, %f58, %f66;
$L__BB0_12:
	ld.param.u64 	%rd65, [_Z14calculaCelulasPfS_S_i_param_2];
	add.s32 	%r34, %r3, %r2;
	cvta.to.global.u64 	%rd62, %rd65;
	mul.wide.s32 	%rd63, %r34, 4;
	add.s64 	%rd64, %rd62, %rd63;
	st.global.f32 	[%rd64], %f66;
$L__BB0_13:
	ret;

}


// ===== COMPILED SASS (sm_100) =====

	.target	sm_100

	.elftype	@"ET_EXEC"


//--------------------- .note.nv.tkinfo           --------------------------
	.section	.note.nv.tkinfo,"",@"SHT_NOTE"
	.sectionflags	@"SHF_NOTE_NV_TKINFO"
	.tkinfo
        /*0018*/ 	.word	0x00000002
        /*0030*/ 	.string	""
        /*0030*/ 	.string	"ptxas"
        /*0030*/ 	.string	"Cuda compilation tools, release 13.0, V13.0.88"
        /*0030*/ 	.string	"Build cuda_13.0.r13.0/compiler.36424714_0"
        /*0030*/ 	.string	"-arch sm_100 -m 64 "



//--------------------- .note.nv.cuinfo           --------------------------
	.section	.note.nv.cuinfo,"",@"SHT_NOTE"
	.sectionflags	@"SHF_NOTE_NV_CUINFO"
        /*0018*/ 	.short	0x0002
        /*001a*/ 	.short	0x0064
        /*001c*/ 	.short	0x0082
	.zero		2


//--------------------- .nv.info                  --------------------------
	.section	.nv.info,"",@"SHT_CUDA_INFO"
	.align	4


	//----- nvinfo : EIATTR_REGCOUNT
	.align		4
        /*0000*/ 	.byte	0x04, 0x2f
        /*0002*/ 	.short	(.L_1 - .L_0)
	.align		4
.L_0:
        /*0004*/ 	.word	index@(_Z14calculaCelulasPfS_S_i)
        /*0008*/ 	.word	0x0000001e


	//----- nvinfo : EIATTR_FRAME_SIZE
	.align		4
.L_1:
        /*000c*/ 	.byte	0x04, 0x11
        /*000e*/ 	.short	(.L_3 - .L_2)
	.align		4
.L_2:
        /*0010*/ 	.word	index@(_Z14calculaCelulasPfS_S_i)
        /*0014*/ 	.word	0x00000000


	//----- nvinfo : EIATTR_MIN_STACK_SIZE
	.align		4
.L_3:
        /*0018*/ 	.byte	0x04, 0x12
        /*001a*/ 	.short	(.L_5 - .L_4)
	.align		4
.L_4:
        /*001c*/ 	.word	index@(_Z14calculaCelulasPfS_S_i)
        /*0020*/ 	.word	0x00000000
.L_5:


//--------------------- .nv.compat                --------------------------
	.section	.nv.compat,"",@"SHT_CUDA_COMPAT_INFO"
	.align	4
        /*0000*/ 	.byte	0x02, 0x09, 0x00, 0x00, 0x02, 0x02, 0x01, 0x00, 0x02, 0x05, 0x05, 0x00, 0x03, 0x07, 0x01, 0x01
        /*0010*/ 	.byte	0x02, 0x03, 0x00, 0x00, 0x02, 0x06, 0x01, 0x00, 0x04, 0x0b, 0x08, 0x00, 0x09, 0x00, 0x00, 0x00
        /*0020*/ 	.byte	0x00, 0x00, 0x00, 0x00


//--------------------- .nv.info._Z14calculaCelulasPfS_S_i --------------------------
	.section	.nv.info._Z14calculaCelulasPfS_S_i,"",@"SHT_CUDA_INFO"
	.sectionflags	@""
	.align	4


	//----- nvinfo : EIATTR_CUDA_API_VERSION
	.align		4
        /*0000*/ 	.byte	0x04, 0x37
        /*0002*/ 	.short	(.L_7 - .L_6)
.L_6:
        /*0004*/ 	.word	0x00000082


	//----- nvinfo : EIATTR_KPARAM_INFO
	.align		4
.L_7:
        /*0008*/ 	.byte	0x04, 0x17
        /*000a*/ 	.short	(.L_9 - .L_8)
.L_8:
        /*000c*/ 	.word	0x00000000
        /*0010*/ 	.short	0x0003
        /*0012*/ 	.short	0x0018
        /*0014*/ 	.byte	0x00, 0xf0, 0x11, 0x00


	//----- nvinfo : EIATTR_KPARAM_INFO
	.align		4
.L_9:
        /*0018*/ 	.byte	0x04, 0x17
        /*001a*/ 	.short	(.L_11 - .L_10)
.L_10:
        /*001c*/ 	.word	0x00000000
        /*0020*/ 	.short	0x0002
        /*0022*/ 	.short	0x0010
        /*0024*/ 	.byte	0x00, 0xf5, 0x21, 0x00


	//----- nvinfo : EIATTR_KPARAM_INFO
	.align		4
.L_11:
        /*0028*/ 	.byte	0x04, 0x17
        /*002a*/ 	.short	(.L_13 - .L_12)
.L_12:
        /*002c*/ 	.word	0x00000000
        /*0030*/ 	.short	0x0001
        /*0032*/ 	.short	0x0008
        /*0034*/ 	.byte	0x00, 0xf5, 0x21, 0x00


	//----- nvinfo : EIATTR_KPARAM_INFO
	.align		4
.L_13:
        /*0038*/ 	.byte	0x04, 0x17
        /*003a*/ 	.short	(.L_15 - .L_14)
.L_14:
        /*003c*/ 	.word	0x00000000
        /*0040*/ 	.short	0x0000
        /*0042*/ 	.short	0x0000
        /*0044*/ 	.byte	0x00, 0xf5, 0x21, 0x00


	//----- nvinfo : EIATTR_SPARSE_MMA_MASK
	.align		4
.L_15:
        /*0048*/ 	.byte	0x03, 0x50
        /*004a*/ 	.short	0x0000


	//----- nvinfo : EIATTR_MAXREG_COUNT
	.align		4
        /*004c*/ 	.byte	0x03, 0x1b
        /*004e*/ 	.short	0x00ff


	//----- nvinfo : EIATTR_MERCURY_ISA_VERSION
	.align		4
        /*0050*/ 	.byte	0x03, 0x5f
        /*0052*/ 	.short	0x0101


	//----- nvinfo : EIATTR_VRC_CTA_INIT_COUNT
	.align		4
        /*0054*/ 	.byte	0x02, 0x4a
	.zero		1
	.zero		1


	//----- nvinfo : EIATTR_EXIT_INSTR_OFFSETS
	.align		4
        /*0058*/ 	.byte	0x04, 0x1c
        /*005a*/ 	.short	(.L_17 - .L_16)


	//   ....[0]....
.L_16:
        /*005c*/ 	.word	0x000000c0


	//   ....[1]....
        /*0060*/ 	.word	0x00000a90


	//----- nvinfo : EIATTR_CBANK_PARAM_SIZE
	.align		4
.L_17:
        /*0064*/ 	.byte	0x03, 0x19
        /*0066*/ 	.short	0x001c


	//----- nvinfo : EIATTR_PARAM_CBANK
	.align		4
        /*0068*/ 	.byte	0x04, 0x0a
        /*006a*/ 	.short	(.L_19 - .L_18)
	.align		4
.L_18:
        /*006c*/ 	.word	index@(.nv.constant0._Z14calculaCelulasPfS_S_i)
        /*0070*/ 	.short	0x0380
        /*0072*/ 	.short	0x001c


	//----- nvinfo : EIATTR_SW_WAR
	.align		4
.L_19:
        /*0074*/ 	.byte	0x04, 0x36
        /*0076*/ 	.short	(.L_21 - .L_20)
.L_20:
        /*0078*/ 	.word	0x00000008
.L_21:


//--------------------- .nv.callgraph             --------------------------
	.section	.nv.callgraph,"",@"SHT_CUDA_CALLGRAPH"
	.align	4
	.sectionentsize	8
	.align		4
        /*0000*/ 	.word	0x00000000
	.align		4
        /*0004*/ 	.word	0xffffffff
	.align		4
        /*0008*/ 	.word	0x00000000
	.align		4
        /*000c*/ 	.word	0xfffffffe
	.align		4
        /*0010*/ 	.word	0x00000000
	.align		4
        /*0014*/ 	.word	0xfffffffd
	.align		4
        /*0018*/ 	.word	0x00000000
	.align		4
        /*001c*/ 	.word	0xfffffffc


//--------------------- .text._Z14calculaCelulasPfS_S_i --------------------------
	.section	.text._Z14calculaCelulasPfS_S_i,"ax",@progbits
	.align	128
        .global         _Z14calculaCelulasPfS_S_i
        .type           _Z14calculaCelulasPfS_S_i,@function
        .size           _Z14calculaCelulasPfS_S_i,(.L_x_5 - _Z14calculaCelulasPfS_S_i)
        .other          _Z14calculaCelulasPfS_S_i,@"STO_CUDA_ENTRY STV_DEFAULT"
_Z14calculaCelulasPfS_S_i:
.text._Z14calculaCelulasPfS_S_i:
[----:B------:R-:W-:Y:S01]  /*0000*/  LDC R1, c[0x0][0x37c] ;  /* 0x0000df00ff017b82 */ /* 0x000fe20000000800 */
[----:B------:R-:W0:Y:S07]  /*0010*/  S2R R0, SR_TID.Y ;  /* 0x0000000000007919 */ /* 0x000e2e0000002200 */
[----:B------:R-:W0:Y:S01]  /*0020*/  S2UR UR4, SR_CTAID.Y ;  /* 0x00000000000479c3 */ /* 0x000e220000002600 */
[----:B------:R-:W1:Y:S01]  /*0030*/  LDCU UR20, c[0x0][0x398] ;  /* 0x00007300ff1477ac */ /* 0x000e620008000800 */
[----:B------:R-:W2:Y:S06]  /*0040*/  S2R R3, SR_TID.X ;  /* 0x0000000000037919 */ /* 0x000eac0000002100 */
[----:B------:R-:W0:Y:S08]  /*0050*/  LDC R13, c[0x0][0x364] ;  /* 0x0000d900ff0d7b82 */ /* 0x000e300000000800 */
[----:B------:R-:W2:Y:S08]  /*0060*/  S2UR UR5, SR_CTAID.X ;  /* 0x00000000000579c3 */ /* 0x000eb00000002500 */
[----:B------:R-:W2:Y:S01]  /*0070*/  LDC R2, c[0x0][0x360] ;  /* 0x0000d800ff027b82 */ /* 0x000ea20000000800 */
[----:B0-----:R-:W-:-:S02]  /*0080*/  IMAD R13, R13, UR4, R0 ;  /* 0x000000040d0d7c24 */ /* 0x001fc4000f8e0200 */
[----:B--2---:R-:W-:-:S05]  /*0090*/  IMAD R0, R2, UR5, R3 ;  /* 0x0000000502007c24 */ /* 0x004fca000f8e0203 */
[----:B------:R-:W-:-:S04]  /*00a0*/  VIMNMX R2, PT, PT, R13, R0, !PT ;  /* 0x000000000d027248 */ /* 0x000fc80007fe0100 */
[----:B-1----:R-:W-:-:S13]  /*00b0*/  ISETP.GE.AND P0, PT, R2, UR20, PT ;  /* 0x0000001402007c0c */ /* 0x002fda000bf06270 */
[----:B------:R-:W-:Y:S05]  /*00c0*/  @P0 EXIT ;  /* 0x000000000000094d */ /* 0x000fea0003800000 */
[----:B------:R-:W-:Y:S01]  /*00d0*/  UISETP.GE.U32.AND UP0, UPT, UR20, 0x8, UPT ;  /* 0x000000081400788c */ /* 0x000fe2000bf06070 */
[----:B------:R-:W-:Y:S02]  /*00e0*/  HFMA2 R12, -RZ, RZ, 0, 0 ;  /* 0x00000000ff0c7431 */ /* 0x000fe400000001ff */
[----:B------:R-:W-:Y:S01]  /*00f0*/  IMAD R13, R13, UR20, RZ ;  /* 0x000000140d0d7c24 */ /* 0x000fe2000f8e02ff */
[----:B------:R-:W-:Y:S01]  /*0100*/  UMOV UR4, URZ ;  /* 0x000000ff00047c82 */ /* 0x000fe20008000000 */
[----:B------:R-:W0:Y:S04]  /*0110*/  LDCU.64 UR18, c[0x0][0x358] ;  /* 0x00006b00ff1277ac */ /* 0x000e280008000a00 */
[----:B------:R-:W-:Y:S05]  /*0120*/  BRA.U !UP0, `(.L_x_0) ;  /* 0x0000000508047547 */ /* 0x000fea000b800000 */
[----:B------:R-:W1:Y:S01]  /*0130*/  LDCU.128 UR24, c[0x0][0x380] ;  /* 0x00007000ff1877ac */ /* 0x000e620008000c00 */
[----:B------:R-:W-:Y:S02]  /*0140*/  MOV R12, RZ ;  /* 0x000000ff000c7202 */ /* 0x000fe40000000f00 */
[----:B------:R-:W-:Y:S01]  /*0150*/  MOV R14, R0 ;  /* 0x00000000000e7202 */ /* 0x000fe20000000f00 */
[----:B------:R-:W-:-:S04]  /*0160*/  ULOP3.LUT UR4, UR20, 0x7ffffff8, URZ, 0xc0, !UPT ;  /* 0x7ffffff814047892 */ /* 0x000fc8000f8ec0ff */
[----:B------:R-:W-:Y:S01]  /*0170*/  UIADD3 UR5, UPT, UPT, -UR4, URZ, URZ ;  /* 0x000000ff04057290 */ /* 0x000fe2000fffe1ff */
[----:B-1----:R-:W-:Y:S01]  /*0180*/  MOV R2, UR24 ;  /* 0x0000001800027c02 */ /* 0x002fe20008000f00 */
[----:B------:R-:W-:Y:S01]  /*0190*/  UIMAD.WIDE UR6, UR20, 0x8, UR26 ;  /* 0x00000008140678a5 */ /* 0x000fe2000f8e021a */
[----:B------:R-:W-:Y:S01]  /*01a0*/  MOV R3, UR25 ;  /* 0x0000001900037c02 */ /* 0x000fe20008000f00 */
[----:B------:R-:W-:Y:S02]  /*01b0*/  UIMAD.WIDE UR8, UR20, 0xc, UR26 ;  /* 0x0000000c140878a5 */ /* 0x000fe4000f8e021a */
[----:B------:R-:W-:Y:S01]  /*01c0*/  UIMAD.WIDE UR10, UR20, 0x10, UR26 ;  /* 0x00000010140a78a5 */ /* 0x000fe2000f8e021a */
[----:B------:R-:W-:Y:S01]  /*01d0*/  IMAD.WIDE.U32 R2, R13, 0x4, R2 ;  /* 0x000000040d027825 */ /* 0x000fe200078e0002 */
[----:B------:R-:W-:Y:S02]  /*01e0*/  UIMAD.WIDE UR12, UR20, 0x14, UR26 ;  /* 0x00000014140c78a5 */ /* 0x000fe4000f8e021a */
[----:B------:R-:W-:Y:S01]  /*01f0*/  UIMAD.WIDE UR14, UR20, 0x18, UR26 ;  /* 0x00000018140e78a5 */ /* 0x000fe2000f8e021a */
[----:B------:R-:W-:Y:S01]  /*0200*/  IADD3 R2, P0, PT, R2, 0x10, RZ ;  /* 0x0000001002027810 */ /* 0x000fe20007f1e0ff */
[----:B------:R-:W-:-:S03]  /*0210*/  UIMAD.WIDE UR16, UR20, 0x1c, UR26 ;  /* 0x0000001c141078a5 */ /* 0x000fc6000f8e021a */
[----:B------:R-:W-:-:S09]  /*0220*/  IADD3.X R3, PT, PT, RZ, R3, RZ, P0, !PT ;  /* 0x00000003ff037210 */ /* 0x000fd200007fe4ff */
.L_x_1:
[----:B------:R-:W-:Y:S01]  /*0230*/  UIMAD.WIDE UR22, UR20, 0x4, UR26 ;  /* 0x00000004141678a5 */ /* 0x000fe2000f8e021a */
[----:B------:R-:W-:Y:S02]  /*0240*/  IMAD.MOV.U32 R23, RZ, RZ, 0x4 ;  /* 0x00000004ff177424 */ /* 0x000fe400078e00ff */
[----:B------:R-:W-:Y:S01]  /*0250*/  HFMA2 R11, -RZ, RZ, 0, 2.384185791015625e-07 ;  /* 0x00000004ff0b7431 */ /* 0x000fe200000001ff */
[----:B------:R-:W-:Y:S01]  /*0260*/  MOV R25, 0x4 ;  /* 0x0000000400197802 */ /* 0x000fe20000000f00 */
[----:B0-----:R-:W2:Y:S01]  /*0270*/  LDG.E R21, desc[UR18][R2.64+-0x10] ;  /* 0xfffff01202157981 */ /* 0x001ea2000c1e1900 */
[C---:B------:R-:W-:Y:S01]  /*0280*/  IMAD.WIDE R22, R14.reuse, R23, UR26 ;  /* 0x0000001a0e167e25 */ /* 0x040fe2000f8e0217 */
[----:B------:R-:W-:Y:S02]  /*0290*/  MOV R8, UR22 ;  /* 0x0000001600087c02 */ /* 0x000fe40008000f00 */
[----:B------:R-:W-:Y:S01]  /*02a0*/  MOV R9, UR23 ;  /* 0x0000001700097c02 */ /* 0x000fe20008000f00 */
[----:B------:R-:W3:Y:S02]  /*02b0*/  LDG.E R19, desc[UR18][R2.64+-0xc] ;  /* 0xfffff41202137981 */ /* 0x000ee4000c1e1900 */
[----:B------:R-:W-:-:S02]  /*02c0*/  IMAD.WIDE R8, R14, 0x4, R8 ;  /* 0x000000040e087825 */ /* 0x000fc400078e0208 */
[----:B------:R-:W2:Y:S01]  /*02d0*/  LDG.E R22, desc[UR18][R22.64] ;  /* 0x0000001216167981 */ /* 0x000ea2000c1e1900 */
[----:B------:R-:W-:Y:S01]  /*02e0*/  MOV R5, 0x4 ;  /* 0x0000000400057802 */ /* 0x000fe20000000f00 */
[C---:B------:R-:W-:Y:S02]  /*02f0*/  IMAD.WIDE R24, R14.reuse, R25, UR6 ;  /* 0x000000060e187e25 */ /* 0x040fe4000f8e0219 */
[----:B------:R0:W3:Y:S02]  /*0300*/  LDG.E R20, desc[UR18][R8.64] ;  /* 0x0000001208147981 */ /* 0x0000e4000c1e1900 */
[----:B------:R-:W-:Y:S02]  /*0310*/  IMAD.WIDE R10, R14, R11, UR8 ;  /* 0x000000080e0a7e25 */ /* 0x000fe4000f8e020b */
[----:B------:R-:W4:Y:S04]  /*0320*/  LDG.E R18, desc[UR18][R24.64] ;  /* 0x0000001218127981 */ /* 0x000f28000c1e1900 */
[----:B------:R-:W4:Y:S01]  /*0330*/  LDG.E R17, desc[UR18][R2.64+-0x8] ;  /* 0xfffff81202117981 */ /* 0x000f22000c1e1900 */
[----:B0-----:R-:W-:-:S02]  /*0340*/  HFMA2 R9, -RZ, RZ, 0, 2.384185791015625e-07 ;  /* 0x00000004ff097431 */ /* 0x001fc400000001ff */
[----:B------:R-:W-:Y:S01]  /*0350*/  IMAD.MOV.U32 R7, RZ, RZ, 0x4 ;  /* 0x00000004ff077424 */ /* 0x000fe200078e00ff */
[----:B------:R0:W5:Y:S01]  /*0360*/  LDG.E R16, desc[UR18][R10.64] ;  /* 0x000000120a107981 */ /* 0x000162000c1e1900 */
[----:B------:R-:W-:-:S03]  /*0370*/  IMAD.WIDE R4, R14, R5, UR10 ;  /* 0x0000000a0e047e25 */ /* 0x000fc6000f8e0205 */
[----:B------:R-:W5:Y:S01]  /*0380*/  LDG.E R15, desc[UR18][R2.64+-0x4] ;  /* 0xfffffc12020f7981 */ /* 0x000f62000c1e1900 */
[C---:B------:R-:W-:Y:S01]  /*0390*/  IMAD.WIDE R6, R14.reuse, R7, UR12 ;  /* 0x0000000c0e067e25 */ /* 0x040fe2000f8e0207 */
[----:B------:R-:W-:Y:S02]  /*03a0*/  MOV R27, 0x4 ;  /* 0x00000004001b7802 */ /* 0x000fe40000000f00 */
[----:B------:R1:W5:Y:S01]  /*03b0*/  LDG.E R4, desc[UR18][R4.64] ;  /* 0x0000001204047981 */ /* 0x000362000c1e1900 */
[----:B------:R-:W-:-:S03]  /*03c0*/  IMAD.WIDE R8, R14, R9, UR14 ;  /* 0x0000000e0e087e25 */ /* 0x000fc6000f8e0209 */
[----:B------:R-:W5:Y:S01]  /*03d0*/  LDG.E R23, desc[UR18][R2.64] ;  /* 0x0000001202177981 */ /* 0x000f62000c1e1900 */
[----:B0-----:R-:W-:-:S03]  /*03e0*/  IMAD.WIDE R10, R14, R27, UR16 ;  /* 0x000000100e0a7e25 */ /* 0x001fc6000f8e021b */
[----:B------:R-:W5:Y:S04]  /*03f0*/  LDG.E R7, desc[UR18][R6.64] ;  /* 0x0000001206077981 */ /* 0x000f68000c1e1900 */
[----:B------:R-:W5:Y:S04]  /*0400*/  LDG.E R24, desc[UR18][R2.64+0x4] ;  /* 0x0000041202187981 */ /* 0x000f68000c1e1900 */
[----:B------:R-:W5:Y:S04]  /*0410*/  LDG.E R8, desc[UR18][R8.64] ;  /* 0x0000001208087981 */ /* 0x000f68000c1e1900 */
[----:B------:R-:W5:Y:S04]  /*0420*/  LDG.E R25, desc[UR18][R2.64+0x8] ;  /* 0x0000081202197981 */ /* 0x000f68000c1e1900 */
[----:B------:R-:W5:Y:S04]  /*0430*/  LDG.E R10, desc[UR18][R10.64] ;  /* 0x000000120a0a7981 */ /* 0x000f68000c1e1900 */
[----:B------:R0:W5:Y:S01]  /*0440*/  LDG.E R27, desc[UR18][R2.64+0xc] ;  /* 0x00000c12021b7981 */ /* 0x000162000c1e1900 */
[----:B------:R-:W-:-:S04]  /*0450*/  UIADD3 UR5, UPT, UPT, UR5, 0x8, URZ ;  /* 0x0000000805057890 */ /* 0x000fc8000fffe0ff */
[----:B------:R-:W-:Y:S01]  /*0460*/  UISETP.NE.AND UP0, UPT, UR5, URZ, UPT ;  /* 0x000000ff0500728c */ /* 0x000fe2000bf05270 */
[----:B-1----:R-:W-:Y:S02]  /*0470*/  MOV R5, UR20 ;  /* 0x0000001400057c02 */ /* 0x002fe40008000f00 */
[----:B0-----:R-:W-:Y:S02]  /*0480*/  IADD3 R2, P0, PT, R2, 0x20, RZ ;  /* 0x0000002002027810 */ /* 0x001fe40007f1e0ff */
[----:B------:R-:W-:Y:S02]  /*0490*/  LEA R14, R5, R14, 0x3 ;  /* 0x0000000e050e7211 */ /* 0x000fe400078e18ff */
[----:B------:R-:W-:Y:S01]  /*04a0*/  IADD3.X R3, PT, PT, RZ, R3, RZ, P0, !PT ;  /* 0x00000003ff037210 */ /* 0x000fe200007fe4ff */
[----:B--2---:R-:W-:-:S04]  /*04b0*/  FFMA R22, R21, R22, R12 ;  /* 0x0000001615167223 */ /* 0x004fc8000000000c */
[----:B---3--:R-:W-:-:S04]  /*04c0*/  FFMA R20, R19, R20, R22 ;  /* 0x0000001413147223 */ /* 0x008fc80000000016 */
[----:B----4-:R-:W-:-:S04]  /*04d0*/  FFMA R18, R17, R18, R20 ;  /* 0x0000001211127223 */ /* 0x010fc80000000014 */
[----:B-----5:R-:W-:-:S04]  /*04e0*/  FFMA R16, R15, R16, R18 ;  /* 0x000000100f107223 */ /* 0x020fc80000000012 */
[----:B------:R-:W-:-:S04]  /*04f0*/  FFMA R23, R23, R4, R16 ;  /* 0x0000000417177223 */ /* 0x000fc80000000010 */
[----:B------:R-:W-:-:S04]  /*0500*/  FFMA R24, R24, R7, R23 ;  /* 0x0000000718187223 */ /* 0x000fc80000000017 */
[----:B------:R-:W-:-:S04]  /*0510*/  FFMA R8, R25, R8, R24 ;  /* 0x0000000819087223 */ /* 0x000fc80000000018 */
[----:B------:R-:W-:Y:S01]  /*0520*/  FFMA R12, R27, R10, R8 ;  /* 0x0000000a1b0c7223 */ /* 0x000fe20000000008 */
[----:B------:R-:W-:Y:S06]  /*0530*/  BRA.U UP0, `(.L_x_1) ;  /* 0xfffffffd003c7547 */ /* 0x000fec000b83ffff */
.L_x_0:
[----:B------:R-:W-:-:S04]  /*0540*/  ULOP3.LUT UR6, UR20, 0x7, URZ, 0xc0, !UPT ;  /* 0x0000000714067892 */ /* 0x000fc8000f8ec0ff */
[----:B------:R-:W-:-:S09]  /*0550*/  UISETP.NE.AND UP0, UPT, UR6, URZ, UPT ;  /* 0x000000ff0600728c */ /* 0x000fd2000bf05270 */
[----:B------:R-:W-:Y:S05]  /*0560*/  BRA.U !UP0, `(.L_x_2) ;  /* 0x0000000508387547 */ /* 0x000fea000b800000 */
[----:B------:R-:W-:Y:S02]  /*0570*/  UISETP.GE.U32.AND UP0, UPT, UR6, 0x4, UPT ;  /* 0x000000040600788c */ /* 0x000fe4000bf06070 */
[----:B------:R-:W-:-:S04]  /*0580*/  ULOP3.LUT UR5, UR20, 0x3, URZ, 0xc0, !UPT ;  /* 0x0000000314057892 */ /* 0x000fc8000f8ec0ff */
[----:B------:R-:W-:-:S03]  /*0590*/  UISETP.NE.AND UP1, UPT, UR5, URZ, UPT ;  /* 0x000000ff0500728c */ /* 0x000fc6000bf25270 */
[----:B------:R-:W-:Y:S08]  /*05a0*/  BRA.U !UP0, `(.L_x_3) ;  /* 0x00000001087c7547 */ /* 0x000ff0000b800000 */
[----:B------:R-:W1:Y:S01]  /*05b0*/  LDC.64 R6, c[0x0][0x388] ;  /* 0x0000e200ff067b82 */ /* 0x000e620000000a00 */
[----:B------:R-:W2:Y:S01]  /*05c0*/  LDCU.64 UR6, c[0x0][0x380] ;  /* 0x00007000ff0677ac */ /* 0x000ea20008000a00 */
[----:B------:R-:W-:Y:S01]  /*05d0*/  IMAD.U32 R9, RZ, RZ, UR4 ;  /* 0x00000004ff097e24 */ /* 0x000fe2000f8e00ff */
[C---:B------:R-:W-:Y:S02]  /*05e0*/  IADD3 R3, PT, PT, R13.reuse, UR4, RZ ;  /* 0x000000040d037c10 */ /* 0x040fe4000fffe0ff */
[----:B------:R-:W-:Y:S01]  /*05f0*/  IADD3 R10, P0, PT, R13, UR4, RZ ;  /* 0x000000040d0a7c10 */ /* 0x000fe2000ff1e0ff */
[----:B------:R-:W-:Y:S01]  /*0600*/  IMAD R9, R9, UR20, R0 ;  /* 0x0000001409097c24 */ /* 0x000fe2000f8e0200 */
[----:B------:R-:W-:Y:S01]  /*0610*/  MOV R11, UR20 ;  /* 0x00000014000b7c02 */ /* 0x000fe20008000f00 */
[----:B------:R-:W3:Y:S01]  /*0620*/  LDC.64 R4, c[0x0][0x380] ;  /* 0x0000e000ff047b82 */ /* 0x000ee20000000a00 */
[----:B------:R-:W-:Y:S01]  /*0630*/  MOV R15, UR20 ;  /* 0x00000014000f7c02 */ /* 0x000fe20008000f00 */
[----:B-1----:R-:W-:Y:S01]  /*0640*/  IMAD.WIDE R6, R9, 0x4, R6 ;  /* 0x0000000409067825 */ /* 0x002fe200078e0206 */
[----:B------:R-:W-:-:S05]  /*0650*/  MOV R9, UR20 ;  /* 0x0000001400097c02 */ /* 0x000fca0008000f00 */
[----:B------:R-:W-:Y:S02]  /*0660*/  IMAD.WIDE R8, R9, 0x4, R6 ;  /* 0x0000000409087825 */ /* 0x000fe400078e0206 */
[----:B0-----:R-:W4:Y:S02]  /*0670*/  LDG.E R6, desc[UR18][R6.64] ;  /* 0x0000001206067981 */ /* 0x001f24000c1e1900 */
[----:B---3--:R-:W-:Y:S01]  /*0680*/  IMAD.WIDE.U32 R4, R3, 0x4, R4 ;  /* 0x0000000403047825 */ /* 0x008fe200078e0004 */
[----:B------:R-:W-:Y:S01]  /*0690*/  IADD3.X R3, PT, PT, RZ, RZ, RZ, P0, !PT ;  /* 0x000000ffff037210 */ /* 0x000fe200007fe4ff */
[----:B------:R-:W3:Y:S01]  /*06a0*/  LDG.E R17, desc[UR18][R8.64] ;  /* 0x0000001208117981 */ /* 0x000ee2000c1e1900 */
[----:B--2---:R-:W-:-:S03]  /*06b0*/  LEA R2, P0, R10, UR6, 0x2 ;  /* 0x000000060a027c11 */ /* 0x004fc6000f8010ff */
[----:B------:R-:W4:Y:S01]  /*06c0*/  LDG.E R5, desc[UR18][R4.64] ;  /* 0x0000001204057981 */ /* 0x000f22000c1e1900 */
[----:B------:R-:W-:Y:S01]  /*06d0*/  LEA.HI.X R3, R10, UR7, R3, 0x2, P0 ;  /* 0x000000070a037c11 */ /* 0x000fe200080f1403 */
[----:B------:R-:W-:-:S04]  /*06e0*/  IMAD.WIDE R10, R11, 0x4, R8 ;  /* 0x000000040b0a7825 */ /* 0x000fc800078e0208 */
[----:B------:R-:W3:Y:S01]  /*06f0*/  LDG.E R16, desc[UR18][R2.64+0x4] ;  /* 0x0000041202107981 */ /* 0x000ee2000c1e1900 */
[----:B------:R-:W-:-:S03]  /*0700*/  IMAD.WIDE R14, R15, 0x4, R10 ;  /* 0x000000040f0e7825 */ /* 0x000fc600078e020a */
[----:B------:R-:W2:Y:S04]  /*0710*/  LDG.E R19, desc[UR18][R10.64] ;  /* 0x000000120a137981 */ /* 0x000ea8000c1e1900 */
[----:B------:R-:W2:Y:S04]  /*0720*/  LDG.E R18, desc[UR18][R2.64+0x8] ;  /* 0x0000081202127981 */ /* 0x000ea8000c1e1900 */
[----:B------:R-:W5:Y:S04]  /*0730*/  LDG.E R20, desc[UR18][R2.64+0xc] ;  /* 0x00000c1202147981 */ /* 0x000f68000c1e1900 */
[----:B------:R-:W5:Y:S01]  /*0740*/  LDG.E R14, desc[UR18][R14.64] ;  /* 0x000000120e0e7981 */ /* 0x000f62000c1e1900 */
[----:B------:R-:W-:Y:S01]  /*0750*/  UIADD3 UR4, UPT, UPT, UR4, 0x4, URZ ;  /* 0x0000000404047890 */ /* 0x000fe2000fffe0ff */
[----:B----4-:R-:W-:-:S04]  /*0760*/  FFMA R5, R5, R6, R12 ;  /* 0x0000000605057223 */ /* 0x010fc8000000000c */
[----:B---3--:R-:W-:-:S04]  /*0770*/  FFMA R5, R16, R17, R5 ;  /* 0x0000001110057223 */ /* 0x008fc80000000005 */
[----:B--2---:R-:W-:-:S04]  /*0780*/  FFMA R5, R18, R19, R5 ;  /* 0x0000001312057223 */ /* 0x004fc80000000005 */
[----:B-----5:R-:W-:-:S07]  /*0790*/  FFMA R12, R20, R14, R5 ;  /* 0x0000000e140c7223 */ /* 0x020fce0000000005 */
.L_x_3:
[----:B------:R-:W-:Y:S05]  /*07a0*/  BRA.U !UP1, `(.L_x_2) ;  /* 0x0000000109a87547 */ /* 0x000fea000b800000 */
[----:B------:R-:W-:Y:S01]  /*07b0*/  UISETP.NE.AND UP0, UPT, UR5, 0x1, UPT ;  /* 0x000000010500788c */ /* 0x000fe2000bf05270 */
[----:B------:R-:W-:Y:S01]  /*07c0*/  MOV R7, UR4 ;  /* 0x0000000400077c02 */ /* 0x000fe20008000f00 */
[----:B------:R-:W-:Y:S02]  /*07d0*/  ULOP3.LUT UR5, UR20, 0x1, URZ, 0xc0, !UPT ;  /* 0x0000000114057892 */ /* 0x000fe4000f8ec0ff */
[----:B------:R-:W-:Y:S02]  /*07e0*/  MOV R15, UR20 ;  /* 0x00000014000f7c02 */ /* 0x000fe40008000f00 */
[----:B------:R-:W-:Y:S01]  /*07f0*/  UISETP.NE.U32.AND UP1, UPT, UR5, 0x1, UPT ;  /* 0x000000010500788c */ /* 0x000fe2000bf25070 */
[----:B------:R-:W-:-:S04]  /*0800*/  PLOP3.LUT P1, PT, PT, PT, UP0, 0x80, 0x8 ;  /* 0x000000000008781c */ /* 0x000fc80003f2f008 */
[----:B------:R-:W1:Y:S01]  /*0810*/  @UP0 LDCU.128 UR8, c[0x0][0x380] ;  /* 0x00007000ff0807ac */ /* 0x000e620008000c00 */
[----:B------:R-:W-:Y:S01]  /*0820*/  PLOP3.LUT P0, PT, PT, PT, UP1, 0x80, 0x8 ;  /* 0x000000000008781c */ /* 0x000fe20003f0f018 */
[----:B------:R-:W2:Y:S04]  /*0830*/  @UP0 LDCU.64 UR6, c[0x0][0x380] ;  /* 0x00007000ff0607ac */ /* 0x000ea80008000a00 */
[----:B------:R-:W3:Y:S03]  /*0840*/  @!UP1 LDCU.128 UR12, c[0x0][0x380] ;  /* 0x00007000ff0c97ac */ /* 0x000ee60008000c00 */
[C---:B------:R-:W-:Y:S02]  /*0850*/  @P1 IADD3 R3, PT, PT, R13.reuse, UR4, RZ ;  /* 0x000000040d031c10 */ /* 0x040fe4000fffe0ff */
[----:B------:R-:W-:Y:S01]  /*0860*/  @P1 IADD3 R6, P2, PT, R13, UR4, RZ ;  /* 0x000000040d061c10 */ /* 0x000fe2000ff5e0ff */
[----:B------:R-:W-:Y:S01]  /*0870*/  @UP0 UIADD3 UR4, UPT, UPT, UR4, 0x2, URZ ;  /* 0x0000000204040890 */ /* 0x000fe2000fffe0ff */
[----:B-1----:R-:W-:Y:S01]  /*0880*/  MOV R11, UR9 ;  /* 0x00000009000b7c02 */ /* 0x002fe20008000f00 */
[----:B------:R-:W-:Y:S01]  /*0890*/  IMAD.U32 R10, RZ, RZ, UR8 ;  /* 0x00000008ff0a7e24 */ /* 0x000fe2000f8e00ff */
[----:B------:R-:W-:-:S02]  /*08a0*/  MOV R4, UR10 ;  /* 0x0000000a00047c02 */ /* 0x000fc40008000f00 */
[----:B------:R-:W-:Y:S01]  /*08b0*/  MOV R5, UR11 ;  /* 0x0000000b00057c02 */ /* 0x000fe20008000f00 */
[----:B------:R-:W-:-:S04]  /*08c0*/  @P1 IMAD.WIDE.U32 R10, R3, 0x4, R10 ;  /* 0x00000004030a1825 */ /* 0x000fc800078e000a */
[----:B------:R-:W-:Y:S01]  /*08d0*/  @P1 IMAD R3, R7, UR20, R0 ;  /* 0x0000001407031c24 */ /* 0x000fe2000f8e0200 */
[----:B------:R-:W-:Y:S01]  /*08e0*/  @P1 IADD3.X R7, PT, PT, RZ, RZ, RZ, P2, !PT ;  /* 0x000000ffff071210 */ /* 0x000fe200017fe4ff */
[----:B------:R-:W-:Y:S01]  /*08f0*/  IMAD.U32 R19, RZ, RZ, UR4 ;  /* 0x00000004ff137e24 */ /* 0x000fe2000f8e00ff */
[C---:B--2---:R-:W-:Y:S01]  /*0900*/  @P1 LEA R2, P2, R6.reuse, UR6, 0x2 ;  /* 0x0000000606021c11 */ /* 0x044fe2000f8410ff */
[----:B------:R-:W-:Y:S01]  /*0910*/  @P1 IMAD.WIDE R4, R3, 0x4, R4 ;  /* 0x0000000403041825 */ /* 0x000fe200078e0204 */
[----:B------:R-:W-:Y:S01]  /*0920*/  @!P0 IADD3 R17, PT, PT, R13, UR4, RZ ;  /* 0x000000040d118c10 */ /* 0x000fe2000fffe0ff */
[----:B0-----:R-:W2:Y:S01]  /*0930*/  @P1 LDG.E R11, desc[UR18][R10.64] ;  /* 0x000000120a0b1981 */ /* 0x001ea2000c1e1900 */
[----:B------:R-:W-:Y:S01]  /*0940*/  @P1 LEA.HI.X R3, R6, UR7, R7, 0x2, P2 ;  /* 0x0000000706031c11 */ /* 0x000fe200090f1407 */
[----:B------:R-:W-:Y:S01]  /*0950*/  @!P0 IMAD R19, R19, UR20, R0 ;  /* 0x0000001413138c24 */ /* 0x000fe2000f8e0200 */
[----:B---3--:R-:W-:Y:S01]  /*0960*/  MOV R6, UR12 ;  /* 0x0000000c00067c02 */ /* 0x008fe20008000f00 */
[----:B------:R-:W-:Y:S01]  /*0970*/  @P1 IMAD.WIDE R14, R15, 0x4, R4 ;  /* 0x000000040f0e1825 */ /* 0x000fe200078e0204 */
[----:B------:R-:W-:Y:S01]  /*0980*/  MOV R7, UR13 ;  /* 0x0000000d00077c02 */ /* 0x000fe20008000f00 */
[----:B------:R-:W2:Y:S01]  /*0990*/  @P1 LDG.E R4, desc[UR18][R4.64] ;  /* 0x0000001204041981 */ /* 0x000ea2000c1e1900 */
[----:B------:R-:W-:-:S02]  /*09a0*/  MOV R8, UR14 ;  /* 0x0000000e00087c02 */ /* 0x000fc40008000f00 */
[----:B------:R-:W-:Y:S01]  /*09b0*/  MOV R9, UR15 ;  /* 0x0000000f00097c02 */ /* 0x000fe20008000f00 */
[----:B------:R-:W-:Y:S01]  /*09c0*/  @!P0 IMAD.WIDE.U32 R6, R17, 0x4, R6 ;  /* 0x0000000411068825 */ /* 0x000fe200078e0006 */
[----:B------:R-:W3:Y:S03]  /*09d0*/  @P1 LDG.E R14, desc[UR18][R14.64] ;  /* 0x000000120e0e1981 */ /* 0x000ee6000c1e1900 */
[----:B------:R-:W-:Y:S01]  /*09e0*/  @!P0 IMAD.WIDE R8, R19, 0x4, R8 ;  /* 0x0000000413088825 */ /* 0x000fe200078e0208 */
[----:B------:R-:W3:Y:S04]  /*09f0*/  @P1 LDG.E R2, desc[UR18][R2.64+0x4] ;  /* 0x0000041202021981 */ /* 0x000ee8000c1e1900 */
[----:B------:R-:W4:Y:S04]  /*0a00*/  @!P0 LDG.E R7, desc[UR18][R6.64] ;  /* 0x0000001206078981 */ /* 0x000f28000c1e1900 */
[----:B------:R-:W4:Y:S01]  /*0a10*/  @!P0 LDG.E R8, desc[UR18][R8.64] ;  /* 0x0000001208088981 */ /* 0x000f22000c1e1900 */
[----:B--2---:R-:W-:-:S04]  /*0a20*/  @P1 FFMA R11, R11, R4, R12 ;  /* 0x000000040b0b1223 */ /* 0x004fc8000000000c */
[----:B---3--:R-:W-:-:S04]  /*0a30*/  @P1 FFMA R12, R2, R14, R11 ;  /* 0x0000000e020c1223 */ /* 0x008fc8000000000b */
[----:B----4-:R-:W-:-:S07]  /*0a40*/  @!P0 FFMA R12, R7, R8, R12 ;  /* 0x00000008070c8223 */ /* 0x010fce000000000c */
.L_x_2:
[----:B------:R-:W1:Y:S01]  /*0a50*/  LDC.64 R2, c[0x0][0x390] ;  /* 0x0000e400ff027b82 */ /* 0x000e620000000a00 */
[----:B------:R-:W-:-:S05]  /*0a60*/  IADD3 R13, PT, PT, R0, R13, RZ ;  /* 0x0000000d000d7210 */ /* 0x000fca0007ffe0ff */
[----:B-1----:R-:W-:-:S05]  /*0a70*/  IMAD.WIDE R2, R13, 0x4, R2 ;  /* 0x000000040d027825 */ /* 0x002fca00078e0202 */
[----:B0-----:R-:W-:Y:S01]  /*0a80*/  STG.E desc[UR18][R2.64], R12 ;  /* 0x0000000c02007986 */ /* 0x001fe2000c101912 */
[----:B------:R-:W-:Y:S05]  /*0a90*/  EXIT ;  /* 0x000000000000794d */ /* 0x000fea0003800000 */
.L_x_4:
[----:B------:R-:W-:-:S00]  /*0aa0*/  BRA `(.L_x_4) ;  /* 0xfffffffc00fc7947 */ /* 0x000fc0000383ffff */
[----:B------:R-:W-:-:S00]  /*0ab0*/  NOP ;  /* 0x0000000000007918 */ /* 0x000fc00000000000 */
        /* <DEDUP_REMOVED lines=12> */
.L_x_5:


//--------------------- .nv.shared.reserved.0     --------------------------
	.section	.nv.shared.reserved.0,"aw",@nobits
	.weak		__nv_reservedSMEM_offset_0_alias
	.size		__nv_reservedSMEM_offset_0_alias, 0, 64
	.other		__nv_reservedSMEM_offset_0_alias,@"STO_CUDA_RESERVED_SHARED STV_DEFAULT"
__nv_reservedSMEM_offset_0_alias:
	.zero		0
	.zero		64


//--------------------- .nv.constant0._Z14calculaCelulasPfS_S_i --------------------------
	.section	.nv.constant0._Z14calculaCelulasPfS_S_i,"a",@progbits
	.sectionflags	@""
	.align	4
.nv.constant0._Z14calculaCelulasPfS_S_i:
	.zero		924


//--------------------- SYMBOLS --------------------------

	.type		.nv.reservedSmem.offset0,@object
	.size		.nv.reservedSmem.offset0,0x4
